//
// Generated by NVIDIA NVVM Compiler
//
// Compiler Build ID: CL-36424714
// Cuda compilation tools, release 13.0, V13.0.88
// Based on NVVM 20.0.0
//

.version 9.0
.target sm_100
.address_size 64

	// .globl	_ZN3cub18CUB_300001_SM_10006detail11EmptyKernelIvEEvv
.global .align 1 .b8 _ZN30_INTERNAL_d1c63fac_4_k_cu_main4cuda3std3__45__cpo5beginE[1];
.global .align 1 .b8 _ZN30_INTERNAL_d1c63fac_4_k_cu_main4cuda3std3__45__cpo3endE[1];
.global .align 1 .b8 _ZN30_INTERNAL_d1c63fac_4_k_cu_main4cuda3std3__45__cpo6cbeginE[1];
.global .align 1 .b8 _ZN30_INTERNAL_d1c63fac_4_k_cu_main4cuda3std3__45__cpo4cendE[1];
.global .align 1 .b8 _ZN30_INTERNAL_d1c63fac_4_k_cu_main4cuda3std3__45__cpo6rbeginE[1];
.global .align 1 .b8 _ZN30_INTERNAL_d1c63fac_4_k_cu_main4cuda3std3__45__cpo4rendE[1];
.global .align 1 .b8 _ZN30_INTERNAL_d1c63fac_4_k_cu_main4cuda3std3__45__cpo7crbeginE[1];
.global .align 1 .b8 _ZN30_INTERNAL_d1c63fac_4_k_cu_main4cuda3std3__45__cpo5crendE[1];
.global .align 1 .b8 _ZN30_INTERNAL_d1c63fac_4_k_cu_main4cuda3std3__432_GLOBAL__N__d1c63fac_4_k_cu_main6ignoreE[1];
.global .align 1 .b8 _ZN30_INTERNAL_d1c63fac_4_k_cu_main4cuda3std3__419piecewise_constructE[1];
.global .align 1 .b8 _ZN30_INTERNAL_d1c63fac_4_k_cu_main4cuda3std3__48in_placeE[1];
.global .align 1 .b8 _ZN30_INTERNAL_d1c63fac_4_k_cu_main4cuda3std3__420unreachable_sentinelE[1];
.global .align 1 .b8 _ZN30_INTERNAL_d1c63fac_4_k_cu_main4cuda3std3__47nulloptE[1];
.global .align 1 .b8 _ZN30_INTERNAL_d1c63fac_4_k_cu_main4cuda3std3__48unexpectE[1];
.global .align 1 .b8 _ZN30_INTERNAL_d1c63fac_4_k_cu_main4cuda3std6ranges3__45__cpo4swapE[1];
.global .align 1 .b8 _ZN30_INTERNAL_d1c63fac_4_k_cu_main4cuda3std6ranges3__45__cpo9iter_moveE[1];
.global .align 1 .b8 _ZN30_INTERNAL_d1c63fac_4_k_cu_main4cuda3std6ranges3__45__cpo5beginE[1];
.global .align 1 .b8 _ZN30_INTERNAL_d1c63fac_4_k_cu_main4cuda3std6ranges3__45__cpo3endE[1];
.global .align 1 .b8 _ZN30_INTERNAL_d1c63fac_4_k_cu_main4cuda3std6ranges3__45__cpo6cbeginE[1];
.global .align 1 .b8 _ZN30_INTERNAL_d1c63fac_4_k_cu_main4cuda3std6ranges3__45__cpo4cendE[1];
.global .align 1 .b8 _ZN30_INTERNAL_d1c63fac_4_k_cu_main4cuda3std6ranges3__45__cpo7advanceE[1];
.global .align 1 .b8 _ZN30_INTERNAL_d1c63fac_4_k_cu_main4cuda3std6ranges3__45__cpo9iter_swapE[1];
.global .align 1 .b8 _ZN30_INTERNAL_d1c63fac_4_k_cu_main4cuda3std6ranges3__45__cpo4nextE[1];
.global .align 1 .b8 _ZN30_INTERNAL_d1c63fac_4_k_cu_main4cuda3std6ranges3__45__cpo4prevE[1];
.global .align 1 .b8 _ZN30_INTERNAL_d1c63fac_4_k_cu_main4cuda3std6ranges3__45__cpo4dataE[1];
.global .align 1 .b8 _ZN30_INTERNAL_d1c63fac_4_k_cu_main4cuda3std6ranges3__45__cpo5cdataE[1];
.global .align 1 .b8 _ZN30_INTERNAL_d1c63fac_4_k_cu_main4cuda3std6ranges3__45__cpo4sizeE[1];
.global .align 1 .b8 _ZN30_INTERNAL_d1c63fac_4_k_cu_main4cuda3std6ranges3__45__cpo5ssizeE[1];
.global .align 1 .b8 _ZN30_INTERNAL_d1c63fac_4_k_cu_main4cuda3std6ranges3__45__cpo8distanceE[1];
.global .align 1 .b8 _ZN30_INTERNAL_d1c63fac_4_k_cu_main6thrust24THRUST_300001_SM_1000_NS8cuda_cub3parE[1];
.global .align 1 .b8 _ZN30_INTERNAL_d1c63fac_4_k_cu_main6thrust24THRUST_300001_SM_1000_NS8cuda_cub10par_nosyncE[1];
.global .align 1 .b8 _ZN30_INTERNAL_d1c63fac_4_k_cu_main6thrust24THRUST_300001_SM_1000_NS6system6detail10sequential3seqE[1];
.global .align 1 .b8 _ZN30_INTERNAL_d1c63fac_4_k_cu_main6thrust24THRUST_300001_SM_1000_NS6system3cpp3parE[1];
.global .align 1 .b8 _ZN30_INTERNAL_d1c63fac_4_k_cu_main6thrust24THRUST_300001_SM_1000_NS12placeholders2_1E[1];
.global .align 1 .b8 _ZN30_INTERNAL_d1c63fac_4_k_cu_main6thrust24THRUST_300001_SM_1000_NS12placeholders2_2E[1];
.global .align 1 .b8 _ZN30_INTERNAL_d1c63fac_4_k_cu_main6thrust24THRUST_300001_SM_1000_NS12placeholders2_3E[1];
.global .align 1 .b8 _ZN30_INTERNAL_d1c63fac_4_k_cu_main6thrust24THRUST_300001_SM_1000_NS12placeholders2_4E[1];
.global .align 1 .b8 _ZN30_INTERNAL_d1c63fac_4_k_cu_main6thrust24THRUST_300001_SM_1000_NS12placeholders2_5E[1];
.global .align 1 .b8 _ZN30_INTERNAL_d1c63fac_4_k_cu_main6thrust24THRUST_300001_SM_1000_NS12placeholders2_6E[1];
.global .align 1 .b8 _ZN30_INTERNAL_d1c63fac_4_k_cu_main6thrust24THRUST_300001_SM_1000_NS12placeholders2_7E[1];
.global .align 1 .b8 _ZN30_INTERNAL_d1c63fac_4_k_cu_main6thrust24THRUST_300001_SM_1000_NS12placeholders2_8E[1];
.global .align 1 .b8 _ZN30_INTERNAL_d1c63fac_4_k_cu_main6thrust24THRUST_300001_SM_1000_NS12placeholders2_9E[1];
.global .align 1 .b8 _ZN30_INTERNAL_d1c63fac_4_k_cu_main6thrust24THRUST_300001_SM_1000_NS12placeholders3_10E[1];
.global .align 1 .b8 _ZN30_INTERNAL_d1c63fac_4_k_cu_main6thrust24THRUST_300001_SM_1000_NS3seqE[1];
.global .align 1 .b8 _ZN30_INTERNAL_d1c63fac_4_k_cu_main6thrust24THRUST_300001_SM_1000_NS6deviceE[1];

.visible .entry _ZN3cub18CUB_300001_SM_10006detail11EmptyKernelIvEEvv()
{


	ret;

}


// ===== COMPILED SASS (sm_100) =====

	.target	sm_100

	.elftype	@"ET_EXEC"


//--------------------- .note.nv.tkinfo           --------------------------
	.section	.note.nv.tkinfo,"",@"SHT_NOTE"
	.sectionflags	@"SHF_NOTE_NV_TKINFO"
	.tkinfo
        /*0018*/ 	.word	0x00000002
        /*0030*/ 	.string	""
        /*0030*/ 	.string	"ptxas"
        /*0030*/ 	.string	"Cuda compilation tools, release 13.0, V13.0.88"
        /*0030*/ 	.string	"Build cuda_13.0.r13.0/compiler.36424714_0"
        /*0030*/ 	.string	"-arch sm_100 -m 64 "



//--------------------- .note.nv.cuinfo           --------------------------
	.section	.note.nv.cuinfo,"",@"SHT_NOTE"
	.sectionflags	@"SHF_NOTE_NV_CUINFO"
        /*0018*/ 	.short	0x0002
        /*001a*/ 	.short	0x0064
        /*001c*/ 	.short	0x0082
	.zero		2


//--------------------- .nv.info                  --------------------------
	.section	.nv.info,"",@"SHT_CUDA_INFO"
	.align	4


	//----- nvinfo : EIATTR_REGCOUNT
	.align		4
        /*0000*/ 	.byte	0x04, 0x2f
        /*0002*/ 	.short	(.L_46 - .L_45)
	.align		4
.L_45:
        /*0004*/ 	.word	index@(_ZN3cub18CUB_300001_SM_10006detail11EmptyKernelIvEEvv)
        /*0008*/ 	.word	0x00000004


	//----- nvinfo : EIATTR_FRAME_SIZE
	.align		4
.L_46:
        /*000c*/ 	.byte	0x04, 0x11
        /*000e*/ 	.short	(.L_48 - .L_47)
	.align		4
.L_47:
        /*0010*/ 	.word	index@(_ZN3cub18CUB_300001_SM_10006detail11EmptyKernelIvEEvv)
        /*0014*/ 	.word	0x00000000


	//----- nvinfo : EIATTR_MIN_STACK_SIZE
	.align		4
.L_48:
        /*0018*/ 	.byte	0x04, 0x12
        /*001a*/ 	.short	(.L_50 - .L_49)
	.align		4
.L_49:
        /*001c*/ 	.word	index@(_ZN3cub18CUB_300001_SM_10006detail11EmptyKernelIvEEvv)
        /*0020*/ 	.word	0x00000000
.L_50:


//--------------------- .nv.compat                --------------------------
	.section	.nv.compat,"",@"SHT_CUDA_COMPAT_INFO"
	.align	4
        /*0000*/ 	.byte	0x02, 0x09, 0x00, 0x00, 0x02, 0x02, 0x01, 0x00, 0x02, 0x05, 0x05, 0x00, 0x03, 0x07, 0x01, 0x01
        /*0010*/ 	.byte	0x02, 0x03, 0x00, 0x00, 0x02, 0x06, 0x01, 0x00, 0x04, 0x0b, 0x08, 0x00, 0x09, 0x00, 0x00, 0x00
        /*0020*/ 	.byte	0x00, 0x00, 0x00, 0x00


//--------------------- .nv.info._ZN3cub18CUB_300001_SM_10006detail11EmptyKernelIvEEvv --------------------------
	.section	.nv.info._ZN3cub18CUB_300001_SM_10006detail11EmptyKernelIvEEvv,"",@"SHT_CUDA_INFO"
	.sectionflags	@""
	.align	4


	//----- nvinfo : EIATTR_CUDA_API_VERSION
	.align		4
        /*0000*/ 	.byte	0x04, 0x37
        /*0002*/ 	.short	(.L_52 - .L_51)
.L_51:
        /*0004*/ 	.word	0x00000082


	//----- nvinfo : EIATTR_SPARSE_MMA_MASK
	.align		4
.L_52:
        /*0008*/ 	.byte	0x03, 0x50
        /*000a*/ 	.short	0x0000


	//----- nvinfo : EIATTR_MAXREG_COUNT
	.align		4
        /*000c*/ 	.byte	0x03, 0x1b
        /*000e*/ 	.short	0x00ff


	//----- nvinfo : EIATTR_MERCURY_ISA_VERSION
	.align		4
        /*0010*/ 	.byte	0x03, 0x5f
        /*0012*/ 	.short	0x0101


	//----- nvinfo : EIATTR_VRC_CTA_INIT_COUNT
	.align		4
        /*0014*/ 	.byte	0x02, 0x4a
	.zero		1
	.zero		1


	//----- nvinfo : EIATTR_EXIT_INSTR_OFFSETS
	.align		4
        /*0018*/ 	.byte	0x04, 0x1c
        /*001a*/ 	.short	(.L_54 - .L_53)


	//   ....[0]....
.L_53:
        /*001c*/ 	.word	0x00000010


	//----- nvinfo : EIATTR_SW_WAR
	.align		4
.L_54:
        /*0020*/ 	.byte	0x04, 0x36
        /*0022*/ 	.short	(.L_56 - .L_55)
.L_55:
        /*0024*/ 	.word	0x00000008
.L_56:


//--------------------- .nv.callgraph             --------------------------
	.section	.nv.callgraph,"",@"SHT_CUDA_CALLGRAPH"
	.align	4
	.sectionentsize	8
	.align		4
        /*0000*/ 	.word	0x00000000
	.align		4
        /*0004*/ 	.word	0xffffffff
	.align		4
        /*0008*/ 	.word	0x00000000
	.align		4
        /*000c*/ 	.word	0xfffffffe
	.align		4
        /*0010*/ 	.word	0x00000000
	.align		4
        /*0014*/ 	.word	0xfffffffd
	.align		4
        /*0018*/ 	.word	0x00000000
	.align		4
        /*001c*/ 	.word	0xfffffffc


//--------------------- .nv.constant4             --------------------------
	.section	.nv.constant4,"a",@progbits
	.align	8
	.align		8
.nv.constant4:
        /*0000*/ 	.dword	_ZN30_INTERNAL_d1c63fac_4_k_cu_main4cuda3std3__45__cpo5beginE
	.align		8
        /*0008*/ 	.dword	_ZN30_INTERNAL_d1c63fac_4_k_cu_main4cuda3std3__45__cpo3endE
	.align		8
        /*0010*/ 	.dword	_ZN30_INTERNAL_d1c63fac_4_k_cu_main4cuda3std3__45__cpo6cbeginE
	.align		8
        /*0018*/ 	.dword	_ZN30_INTERNAL_d1c63fac_4_k_cu_main4cuda3std3__45__cpo4cendE
	.align		8
        /*0020*/ 	.dword	_ZN30_INTERNAL_d1c63fac_4_k_cu_main4cuda3std3__45__cpo6rbeginE
	.align		8
        /*0028*/ 	.dword	_ZN30_INTERNAL_d1c63fac_4_k_cu_main4cuda3std3__45__cpo4rendE
	.align		8
        /*0030*/ 	.dword	_ZN30_INTERNAL_d1c63fac_4_k_cu_main4cuda3std3__45__cpo7crbeginE
	.align		8
        /*0038*/ 	.dword	_ZN30_INTERNAL_d1c63fac_4_k_cu_main4cuda3std3__45__cpo5crendE
	.align		8
        /*0040*/ 	.dword	_ZN30_INTERNAL_d1c63fac_4_k_cu_main4cuda3std3__432_GLOBAL__N__d1c63fac_4_k_cu_main6ignoreE
	.align		8
        /*0048*/ 	.dword	_ZN30_INTERNAL_d1c63fac_4_k_cu_main4cuda3std3__419piecewise_constructE
	.align		8
        /*0050*/ 	.dword	_ZN30_INTERNAL_d1c63fac_4_k_cu_main4cuda3std3__48in_placeE
	.align		8
        /*0058*/ 	.dword	_ZN30_INTERNAL_d1c63fac_4_k_cu_main4cuda3std3__420unreachable_sentinelE
	.align		8
        /*0060*/ 	.dword	_ZN30_INTERNAL_d1c63fac_4_k_cu_main4cuda3std3__47nulloptE
	.align		8
        /*0068*/ 	.dword	_ZN30_INTERNAL_d1c63fac_4_k_cu_main4cuda3std3__48unexpectE
	.align		8
        /*0070*/ 	.dword	_ZN30_INTERNAL_d1c63fac_4_k_cu_main4cuda3std6ranges3__45__cpo4swapE
	.align		8
        /*0078*/ 	.dword	_ZN30_INTERNAL_d1c63fac_4_k_cu_main4cuda3std6ranges3__45__cpo9iter_moveE
	.align		8
        /*0080*/ 	.dword	_ZN30_INTERNAL_d1c63fac_4_k_cu_main4cuda3std6ranges3__45__cpo5beginE
	.align		8
        /*0088*/ 	.dword	_ZN30_INTERNAL_d1c63fac_4_k_cu_main4cuda3std6ranges3__45__cpo3endE
	.align		8
        /*0090*/ 	.dword	_ZN30_INTERNAL_d1c63fac_4_k_cu_main4cuda3std6ranges3__45__cpo6cbeginE
	.align		8
        /*0098*/ 	.dword	_ZN30_INTERNAL_d1c63fac_4_k_cu_main4cuda3std6ranges3__45__cpo4cendE
	.align		8
        /*00a0*/ 	.dword	_ZN30_INTERNAL_d1c63fac_4_k_cu_main4cuda3std6ranges3__45__cpo7advanceE
	.align		8
        /*00a8*/ 	.dword	_ZN30_INTERNAL_d1c63fac_4_k_cu_main4cuda3std6ranges3__45__cpo9iter_swapE
	.align		8
        /*00b0*/ 	.dword	_ZN30_INTERNAL_d1c63fac_4_k_cu_main4cuda3std6ranges3__45__cpo4nextE
	.align		8
        /*00b8*/ 	.dword	_ZN30_INTERNAL_d1c63fac_4_k_cu_main4cuda3std6ranges3__45__cpo4prevE
	.align		8
        /*00c0*/ 	.dword	_ZN30_INTERNAL_d1c63fac_4_k_cu_main4cuda3std6ranges3__45__cpo4dataE
	.align		8
        /*00c8*/ 	.dword	_ZN30_INTERNAL_d1c63fac_4_k_cu_main4cuda3std6ranges3__45__cpo5cdataE
	.align		8
        /*00d0*/ 	.dword	_ZN30_INTERNAL_d1c63fac_4_k_cu_main4cuda3std6ranges3__45__cpo4sizeE
	.align		8
        /*00d8*/ 	.dword	_ZN30_INTERNAL_d1c63fac_4_k_cu_main4cuda3std6ranges3__45__cpo5ssizeE
	.align		8
        /*00e0*/ 	.dword	_ZN30_INTERNAL_d1c63fac_4_k_cu_main4cuda3std6ranges3__45__cpo8distanceE
	.align		8
        /*00e8*/ 	.dword	_ZN30_INTERNAL_d1c63fac_4_k_cu_main6thrust24THRUST_300001_SM_1000_NS8cuda_cub3parE
	.align		8
        /*00f0*/ 	.dword	_ZN30_INTERNAL_d1c63fac_4_k_cu_main6thrust24THRUST_300001_SM_1000_NS8cuda_cub10par_nosyncE
	.align		8
        /*00f8*/ 	.dword	_ZN30_INTERNAL_d1c63fac_4_k_cu_main6thrust24THRUST_300001_SM_1000_NS6system6detail10sequential3seqE
	.align		8
        /*0100*/ 	.dword	_ZN30_INTERNAL_d1c63fac_4_k_cu_main6thrust24THRUST_300001_SM_1000_NS6system3cpp3parE
	.align		8
        /*0108*/ 	.dword	_ZN30_INTERNAL_d1c63fac_4_k_cu_main6thrust24THRUST_300001_SM_1000_NS12placeholders2_1E
	.align		8
        /*0110*/ 	.dword	_ZN30_INTERNAL_d1c63fac_4_k_cu_main6thrust24THRUST_300001_SM_1000_NS12placeholders2_2E
	.align		8
        /*0118*/ 	.dword	_ZN30_INTERNAL_d1c63fac_4_k_cu_main6thrust24THRUST_300001_SM_1000_NS12placeholders2_3E
	.align		8
        /*0120*/ 	.dword	_ZN30_INTERNAL_d1c63fac_4_k_cu_main6thrust24THRUST_300001_SM_1000_NS12placeholders2_4E
	.align		8
        /*0128*/ 	.dword	_ZN30_INTERNAL_d1c63fac_4_k_cu_main6thrust24THRUST_300001_SM_1000_NS12placeholders2_5E
	.align		8
        /*0130*/ 	.dword	_ZN30_INTERNAL_d1c63fac_4_k_cu_main6thrust24THRUST_300001_SM_1000_NS12placeholders2_6E
	.align		8
        /*0138*/ 	.dword	_ZN30_INTERNAL_d1c63fac_4_k_cu_main6thrust24THRUST_300001_SM_1000_NS12placeholders2_7E
	.align		8
        /*0140*/ 	.dword	_ZN30_INTERNAL_d1c63fac_4_k_cu_main6thrust24THRUST_300001_SM_1000_NS12placeholders2_8E
	.align		8
        /*0148*/ 	.dword	_ZN30_INTERNAL_d1c63fac_4_k_cu_main6thrust24THRUST_300001_SM_1000_NS12placeholders2_9E
	.align		8
        /*0150*/ 	.dword	_ZN30_INTERNAL_d1c63fac_4_k_cu_main6thrust24THRUST_300001_SM_1000_NS12placeholders3_10E
	.align		8
        /*0158*/ 	.dword	_ZN30_INTERNAL_d1c63fac_4_k_cu_main6thrust24THRUST_300001_SM_1000_NS3seqE
	.align		8
        /*0160*/ 	.dword	_ZN30_INTERNAL_d1c63fac_4_k_cu_main6thrust24THRUST_300001_SM_1000_NS6deviceE


//--------------------- .text._ZN3cub18CUB_300001_SM_10006detail11EmptyKernelIvEEvv --------------------------
	.section	.text._ZN3cub18CUB_300001_SM_10006detail11EmptyKernelIvEEvv,"ax",@progbits
	.align	128
        .global         _ZN3cub18CUB_300001_SM_10006detail11EmptyKernelIvEEvv
        .type           _ZN3cub18CUB_300001_SM_10006detail11EmptyKernelIvEEvv,@function
        .size           _ZN3cub18CUB_300001_SM_10006detail11EmptyKernelIvEEvv,(.L_x_1 - _ZN3cub18CUB_300001_SM_10006detail11EmptyKernelIvEEvv)
        .other          _ZN3cub18CUB_300001_SM_10006detail11EmptyKernelIvEEvv,@"STO_CUDA_ENTRY STV_DEFAULT"
_ZN3cub18CUB_300001_SM_10006detail11EmptyKernelIvEEvv:
.text._ZN3cub18CUB_300001_SM_10006detail11EmptyKernelIvEEvv:
[----:B------:R-:W-:Y:S01]  /*0000*/  LDC R1, c[0x0][0x37c] ;  /* 0x0000df00ff017b82 */ /* 0x000fe20000000800 */
[----:B------:R-:W-:Y:S05]  /*0010*/  EXIT ;  /* 0x000000000000794d */ /* 0x000fea0003800000 */
.L_x_0:
[----:B------:R-:W-:-:S00]  /*0020*/  BRA `(.L_x_0) ;  /* 0xfffffffc00fc7947 */ /* 0x000fc0000383ffff */
[----:B------:R-:W-:-:S00]  /*0030*/  NOP ;  /* 0x0000000000007918 */ /* 0x000fc00000000000 */
        /* <DEDUP_REMOVED lines=12> */
.L_x_1:


//--------------------- .nv.shared.reserved.0     --------------------------
	.section	.nv.shared.reserved.0,"aw",@nobits
	.weak		__nv_reservedSMEM_offset_0_alias
	.size		__nv_reservedSMEM_offset_0_alias, 0, 64
	.other		__nv_reservedSMEM_offset_0_alias,@"STO_CUDA_RESERVED_SHARED STV_DEFAULT"
__nv_reservedSMEM_offset_0_alias:
	.zero		0
	.zero		64


//--------------------- .nv.global                --------------------------
	.section	.nv.global,"aw",@nobits
.nv.global:
	.type		_ZN30_INTERNAL_d1c63fac_4_k_cu_main6thrust24THRUST_300001_SM_1000_NS12placeholders2_8E,@object
	.size		_ZN30_INTERNAL_d1c63fac_4_k_cu_main6thrust24THRUST_300001_SM_1000_NS12placeholders2_8E,(_ZN30_INTERNAL_d1c63fac_4_k_cu_main4cuda3std3__432_GLOBAL__N__d1c63fac_4_k_cu_main6ignoreE - _ZN30_INTERNAL_d1c63fac_4_k_cu_main6thrust24THRUST_300001_SM_1000_NS12placeholders2_8E)
_ZN30_INTERNAL_d1c63fac_4_k_cu_main6thrust24THRUST_300001_SM_1000_NS12placeholders2_8E:
	.zero		1
	.type		_ZN30_INTERNAL_d1c63fac_4_k_cu_main4cuda3std3__432_GLOBAL__N__d1c63fac_4_k_cu_main6ignoreE,@object
	.size		_ZN30_INTERNAL_d1c63fac_4_k_cu_main4cuda3std3__432_GLOBAL__N__d1c63fac_4_k_cu_main6ignoreE,(_ZN30_INTERNAL_d1c63fac_4_k_cu_main4cuda3std6ranges3__45__cpo4dataE - _ZN30_INTERNAL_d1c63fac_4_k_cu_main4cuda3std3__432_GLOBAL__N__d1c63fac_4_k_cu_main6ignoreE)
_ZN30_INTERNAL_d1c63fac_4_k_cu_main4cuda3std3__432_GLOBAL__N__d1c63fac_4_k_cu_main6ignoreE:
	.zero		1
	.type		_ZN30_INTERNAL_d1c63fac_4_k_cu_main4cuda3std6ranges3__45__cpo4dataE,@object
	.size		_ZN30_INTERNAL_d1c63fac_4_k_cu_main4cuda3std6ranges3__45__cpo4dataE,(_ZN30_INTERNAL_d1c63fac_4_k_cu_main6thrust24THRUST_300001_SM_1000_NS6system3cpp3parE - _ZN30_INTERNAL_d1c63fac_4_k_cu_main4cuda3std6ranges3__45__cpo4dataE)
_ZN30_INTERNAL_d1c63fac_4_k_cu_main4cuda3std6ranges3__45__cpo4dataE:
	.zero		1
	.type		_ZN30_INTERNAL_d1c63fac_4_k_cu_main6thrust24THRUST_300001_SM_1000_NS6system3cpp3parE,@object
	.size		_ZN30_INTERNAL_d1c63fac_4_k_cu_main6thrust24THRUST_300001_SM_1000_NS6system3cpp3parE,(_ZN30_INTERNAL_d1c63fac_4_k_cu_main4cuda3std3__45__cpo5beginE - _ZN30_INTERNAL_d1c63fac_4_k_cu_main6thrust24THRUST_300001_SM_1000_NS6system3cpp3parE)
_ZN30_INTERNAL_d1c63fac_4_k_cu_main6thrust24THRUST_300001_SM_1000_NS6system3cpp3parE:
	.zero		1
	.type		_ZN30_INTERNAL_d1c63fac_4_k_cu_main4cuda3std3__45__cpo5beginE,@object
	.size		_ZN30_INTERNAL_d1c63fac_4_k_cu_main4cuda3std3__45__cpo5beginE,(_ZN30_INTERNAL_d1c63fac_4_k_cu_main4cuda3std6ranges3__45__cpo5beginE - _ZN30_INTERNAL_d1c63fac_4_k_cu_main4cuda3std3__45__cpo5beginE)
_ZN30_INTERNAL_d1c63fac_4_k_cu_main4cuda3std3__45__cpo5beginE:
	.zero		1
	.type		_ZN30_INTERNAL_d1c63fac_4_k_cu_main4cuda3std6ranges3__45__cpo5beginE,@object
	.size		_ZN30_INTERNAL_d1c63fac_4_k_cu_main4cuda3std6ranges3__45__cpo5beginE,(_ZN30_INTERNAL_d1c63fac_4_k_cu_main6thrust24THRUST_300001_SM_1000_NS6deviceE - _ZN30_INTERNAL_d1c63fac_4_k_cu_main4cuda3std6ranges3__45__cpo5beginE)
_ZN30_INTERNAL_d1c63fac_4_k_cu_main4cuda3std6ranges3__45__cpo5beginE:
	.zero		1
	.type		_ZN30_INTERNAL_d1c63fac_4_k_cu_main6thrust24THRUST_300001_SM_1000_NS6deviceE,@object
	.size		_ZN30_INTERNAL_d1c63fac_4_k_cu_main6thrust24THRUST_300001_SM_1000_NS6deviceE,(_ZN30_INTERNAL_d1c63fac_4_k_cu_main4cuda3std3__47nulloptE - _ZN30_INTERNAL_d1c63fac_4_k_cu_main6thrust24THRUST_300001_SM_1000_NS6deviceE)
_ZN30_INTERNAL_d1c63fac_4_k_cu_main6thrust24THRUST_300001_SM_1000_NS6deviceE:
	.zero		1
	.type		_ZN30_INTERNAL_d1c63fac_4_k_cu_main4cuda3std3__47nulloptE,@object
	.size		_ZN30_INTERNAL_d1c63fac_4_k_cu_main4cuda3std3__47nulloptE,(_ZN30_INTERNAL_d1c63fac_4_k_cu_main4cuda3std6ranges3__45__cpo8distanceE - _ZN30_INTERNAL_d1c63fac_4_k_cu_main4cuda3std3__47nulloptE)
_ZN30_INTERNAL_d1c63fac_4_k_cu_main4cuda3std3__47nulloptE:
	.zero		1
	.type		_ZN30_INTERNAL_d1c63fac_4_k_cu_main4cuda3std6ranges3__45__cpo8distanceE,@object
	.size		_ZN30_INTERNAL_d1c63fac_4_k_cu_main4cuda3std6ranges3__45__cpo8distanceE,(_ZN30_INTERNAL_d1c63fac_4_k_cu_main6thrust24THRUST_300001_SM_1000_NS12placeholders2_4E - _ZN30_INTERNAL_d1c63fac_4_k_cu_main4cuda3std6ranges3__45__cpo8distanceE)
_ZN30_INTERNAL_d1c63fac_4_k_cu_main4cuda3std6ranges3__45__cpo8distanceE:
	.zero		1
	.type		_ZN30_INTERNAL_d1c63fac_4_k_cu_main6thrust24THRUST_300001_SM_1000_NS12placeholders2_4E,@object
	.size		_ZN30_INTERNAL_d1c63fac_4_k_cu_main6thrust24THRUST_300001_SM_1000_NS12placeholders2_4E,(_ZN30_INTERNAL_d1c63fac_4_k_cu_main4cuda3std3__45__cpo6rbeginE - _ZN30_INTERNAL_d1c63fac_4_k_cu_main6thrust24THRUST_300001_SM_1000_NS12placeholders2_4E)
_ZN30_INTERNAL_d1c63fac_4_k_cu_main6thrust24THRUST_300001_SM_1000_NS12placeholders2_4E:
	.zero		1
	.type		_ZN30_INTERNAL_d1c63fac_4_k_cu_main4cuda3std3__45__cpo6rbeginE,@object
	.size		_ZN30_INTERNAL_d1c63fac_4_k_cu_main4cuda3std3__45__cpo6rbeginE,(_ZN30_INTERNAL_d1c63fac_4_k_cu_main4cuda3std6ranges3__45__cpo7advanceE - _ZN30_INTERNAL_d1c63fac_4_k_cu_main4cuda3std3__45__cpo6rbeginE)
_ZN30_INTERNAL_d1c63fac_4_k_cu_main4cuda3std3__45__cpo6rbeginE:
	.zero		1
	.type		_ZN30_INTERNAL_d1c63fac_4_k_cu_main4cuda3std6ranges3__45__cpo7advanceE,@object
	.size		_ZN30_INTERNAL_d1c63fac_4_k_cu_main4cuda3std6ranges3__45__cpo7advanceE,(_ZN30_INTERNAL_d1c63fac_4_k_cu_main6thrust24THRUST_300001_SM_1000_NS12placeholders3_10E - _ZN30_INTERNAL_d1c63fac_4_k_cu_main4cuda3std6ranges3__45__cpo7advanceE)
_ZN30_INTERNAL_d1c63fac_4_k_cu_main4cuda3std6ranges3__45__cpo7advanceE:
	.zero		1
	.type		_ZN30_INTERNAL_d1c63fac_4_k_cu_main6thrust24THRUST_300001_SM_1000_NS12placeholders3_10E,@object
	.size		_ZN30_INTERNAL_d1c63fac_4_k_cu_main6thrust24THRUST_300001_SM_1000_NS12placeholders3_10E,(_ZN30_INTERNAL_d1c63fac_4_k_cu_main4cuda3std3__48in_placeE - _ZN30_INTERNAL_d1c63fac_4_k_cu_main6thrust24THRUST_300001_SM_1000_NS12placeholders3_10E)
_ZN30_INTERNAL_d1c63fac_4_k_cu_main6thrust24THRUST_300001_SM_1000_NS12placeholders3_10E:
	.zero		1
	.type		_ZN30_INTERNAL_d1c63fac_4_k_cu_main4cuda3std3__48in_placeE,@object
	.size		_ZN30_INTERNAL_d1c63fac_4_k_cu_main4cuda3std3__48in_placeE,(_ZN30_INTERNAL_d1c63fac_4_k_cu_main4cuda3std6ranges3__45__cpo4sizeE - _ZN30_INTERNAL_d1c63fac_4_k_cu_main4cuda3std3__48in_placeE)
_ZN30_INTERNAL_d1c63fac_4_k_cu_main4cuda3std3__48in_placeE:
	.zero		1
	.type		_ZN30_INTERNAL_d1c63fac_4_k_cu_main4cuda3std6ranges3__45__cpo4sizeE,@object
	.size		_ZN30_INTERNAL_d1c63fac_4_k_cu_main4cuda3std6ranges3__45__cpo4sizeE,(_ZN30_INTERNAL_d1c63fac_4_k_cu_main6thrust24THRUST_300001_SM_1000_NS12placeholders2_2E - _ZN30_INTERNAL_d1c63fac_4_k_cu_main4cuda3std6ranges3__45__cpo4sizeE)
_ZN30_INTERNAL_d1c63fac_4_k_cu_main4cuda3std6ranges3__45__cpo4sizeE:
	.zero		1
	.type		_ZN30_INTERNAL_d1c63fac_4_k_cu_main6thrust24THRUST_300001_SM_1000_NS12placeholders2_2E,@object
	.size		_ZN30_INTERNAL_d1c63fac_4_k_cu_main6thrust24THRUST_300001_SM_1000_NS12placeholders2_2E,(_ZN30_INTERNAL_d1c63fac_4_k_cu_main4cuda3std3__45__cpo6cbeginE - _ZN30_INTERNAL_d1c63fac_4_k_cu_main6thrust24THRUST_300001_SM_1000_NS12placeholders2_2E)
_ZN30_INTERNAL_d1c63fac_4_k_cu_main6thrust24THRUST_300001_SM_1000_NS12placeholders2_2E:
	.zero		1
	.type		_ZN30_INTERNAL_d1c63fac_4_k_cu_main4cuda3std3__45__cpo6cbeginE,@object
	.size		_ZN30_INTERNAL_d1c63fac_4_k_cu_main4cuda3std3__45__cpo6cbeginE,(_ZN30_INTERNAL_d1c63fac_4_k_cu_main4cuda3std6ranges3__45__cpo6cbeginE - _ZN30_INTERNAL_d1c63fac_4_k_cu_main4cuda3std3__45__cpo6cbeginE)
_ZN30_INTERNAL_d1c63fac_4_k_cu_main4cuda3std3__45__cpo6cbeginE:
	.zero		1
	.type		_ZN30_INTERNAL_d1c63fac_4_k_cu_main4cuda3std6ranges3__45__cpo6cbeginE,@object
	.size		_ZN30_INTERNAL_d1c63fac_4_k_cu_main4cuda3std6ranges3__45__cpo6cbeginE,(_ZN30_INTERNAL_d1c63fac_4_k_cu_main6thrust24THRUST_300001_SM_1000_NS12placeholders2_6E - _ZN30_INTERNAL_d1c63fac_4_k_cu_main4cuda3std6ranges3__45__cpo6cbeginE)
_ZN30_INTERNAL_d1c63fac_4_k_cu_main4cuda3std6ranges3__45__cpo6cbeginE:
	.zero		1
	.type		_ZN30_INTERNAL_d1c63fac_4_k_cu_main6thrust24THRUST_300001_SM_1000_NS12placeholders2_6E,@object
	.size		_ZN30_INTERNAL_d1c63fac_4_k_cu_main6thrust24THRUST_300001_SM_1000_NS12placeholders2_6E,(_ZN30_INTERNAL_d1c63fac_4_k_cu_main4cuda3std3__45__cpo7crbeginE - _ZN30_INTERNAL_d1c63fac_4_k_cu_main6thrust24THRUST_300001_SM_1000_NS12placeholders2_6E)
_ZN30_INTERNAL_d1c63fac_4_k_cu_main6thrust24THRUST_300001_SM_1000_NS12placeholders2_6E:
	.zero		1
	.type		_ZN30_INTERNAL_d1c63fac_4_k_cu_main4cuda3std3__45__cpo7crbeginE,@object
	.size		_ZN30_INTERNAL_d1c63fac_4_k_cu_main4cuda3std3__45__cpo7crbeginE,(_ZN30_INTERNAL_d1c63fac_4_k_cu_main4cuda3std6ranges3__45__cpo4nextE - _ZN30_INTERNAL_d1c63fac_4_k_cu_main4cuda3std3__45__cpo7crbeginE)
_ZN30_INTERNAL_d1c63fac_4_k_cu_main4cuda3std3__45__cpo7crbeginE:
	.zero		1
	.type		_ZN30_INTERNAL_d1c63fac_4_k_cu_main4cuda3std6ranges3__45__cpo4nextE,@object
	.size		_ZN30_INTERNAL_d1c63fac_4_k_cu_main4cuda3std6ranges3__45__cpo4nextE,(_ZN30_INTERNAL_d1c63fac_4_k_cu_main4cuda3std6ranges3__45__cpo4swapE - _ZN30_INTERNAL_d1c63fac_4_k_cu_main4cuda3std6ranges3__45__cpo4nextE)
_ZN30_INTERNAL_d1c63fac_4_k_cu_main4cuda3std6ranges3__45__cpo4nextE:
	.zero		1
	.type		_ZN30_INTERNAL_d1c63fac_4_k_cu_main4cuda3std6ranges3__45__cpo4swapE,@object
	.size		_ZN30_INTERNAL_d1c63fac_4_k_cu_main4cuda3std6ranges3__45__cpo4swapE,(_ZN30_INTERNAL_d1c63fac_4_k_cu_main6thrust24THRUST_300001_SM_1000_NS8cuda_cub10par_nosyncE - _ZN30_INTERNAL_d1c63fac_4_k_cu_main4cuda3std6ranges3__45__cpo4swapE)
_ZN30_INTERNAL_d1c63fac_4_k_cu_main4cuda3std6ranges3__45__cpo4swapE:
	.zero		1
	.type		_ZN30_INTERNAL_d1c63fac_4_k_cu_main6thrust24THRUST_300001_SM_1000_NS8cuda_cub10par_nosyncE,@object
	.size		_ZN30_INTERNAL_d1c63fac_4_k_cu_main6thrust24THRUST_300001_SM_1000_NS8cuda_cub10par_nosyncE,(_ZN30_INTERNAL_d1c63fac_4_k_cu_main6thrust24THRUST_300001_SM_1000_NS3seqE - _ZN30_INTERNAL_d1c63fac_4_k_cu_main6thrust24THRUST_300001_SM_1000_NS8cuda_cub10par_nosyncE)
_ZN30_INTERNAL_d1c63fac_4_k_cu_main6thrust24THRUST_300001_SM_1000_NS8cuda_cub10par_nosyncE:
	.zero		1
	.type		_ZN30_INTERNAL_d1c63fac_4_k_cu_main6thrust24THRUST_300001_SM_1000_NS3seqE,@object
	.size		_ZN30_INTERNAL_d1c63fac_4_k_cu_main6thrust24THRUST_300001_SM_1000_NS3seqE,(_ZN30_INTERNAL_d1c63fac_4_k_cu_main4cuda3std3__420unreachable_sentinelE - _ZN30_INTERNAL_d1c63fac_4_k_cu_main6thrust24THRUST_300001_SM_1000_NS3seqE)
_ZN30_INTERNAL_d1c63fac_4_k_cu_main6thrust24THRUST_300001_SM_1000_NS3seqE:
	.zero		1
	.type		_ZN30_INTERNAL_d1c63fac_4_k_cu_main4cuda3std3__420unreachable_sentinelE,@object
	.size		_ZN30_INTERNAL_d1c63fac_4_k_cu_main4cuda3std3__420unreachable_sentinelE,(_ZN30_INTERNAL_d1c63fac_4_k_cu_main4cuda3std6ranges3__45__cpo5ssizeE - _ZN30_INTERNAL_d1c63fac_4_k_cu_main4cuda3std3__420unreachable_sentinelE)
_ZN30_INTERNAL_d1c63fac_4_k_cu_main4cuda3std3__420unreachable_sentinelE:
	.zero		1
	.type		_ZN30_INTERNAL_d1c63fac_4_k_cu_main4cuda3std6ranges3__45__cpo5ssizeE,@object
	.size		_ZN30_INTERNAL_d1c63fac_4_k_cu_main4cuda3std6ranges3__45__cpo5ssizeE,(_ZN30_INTERNAL_d1c63fac_4_k_cu_main6thrust24THRUST_300001_SM_1000_NS12placeholders2_3E - _ZN30_INTERNAL_d1c63fac_4_k_cu_main4cuda3std6ranges3__45__cpo5ssizeE)
_ZN30_INTERNAL_d1c63fac_4_k_cu_main4cuda3std6ranges3__45__cpo5ssizeE:
	.zero		1
	.type		_ZN30_INTERNAL_d1c63fac_4_k_cu_main6thrust24THRUST_300001_SM_1000_NS12placeholders2_3E,@object
	.size		_ZN30_INTERNAL_d1c63fac_4_k_cu_main6thrust24THRUST_300001_SM_1000_NS12placeholders2_3E,(_ZN30_INTERNAL_d1c63fac_4_k_cu_main4cuda3std3__45__cpo4cendE - _ZN30_INTERNAL_d1c63fac_4_k_cu_main6thrust24THRUST_300001_SM_1000_NS12placeholders2_3E)
_ZN30_INTERNAL_d1c63fac_4_k_cu_main6thrust24THRUST_300001_SM_1000_NS12placeholders2_3E:
	.zero		1
	.type		_ZN30_INTERNAL_d1c63fac_4_k_cu_main4cuda3std3__45__cpo4cendE,@object
	.size		_ZN30_INTERNAL_d1c63fac_4_k_cu_main4cuda3std3__45__cpo4cendE,(_ZN30_INTERNAL_d1c63fac_4_k_cu_main4cuda3std6ranges3__45__cpo4cendE - _ZN30_INTERNAL_d1c63fac_4_k_cu_main4cuda3std3__45__cpo4cendE)
_ZN30_INTERNAL_d1c63fac_4_k_cu_main4cuda3std3__45__cpo4cendE:
	.zero		1
	.type		_ZN30_INTERNAL_d1c63fac_4_k_cu_main4cuda3std6ranges3__45__cpo4cendE,@object
	.size		_ZN30_INTERNAL_d1c63fac_4_k_cu_main4cuda3std6ranges3__45__cpo4cendE,(_ZN30_INTERNAL_d1c63fac_4_k_cu_main6thrust24THRUST_300001_SM_1000_NS12placeholders2_7E - _ZN30_INTERNAL_d1c63fac_4_k_cu_main4cuda3std6ranges3__45__cpo4cendE)
_ZN30_INTERNAL_d1c63fac_4_k_cu_main4cuda3std6ranges3__45__cpo4cendE:
	.zero		1
	.type		_ZN30_INTERNAL_d1c63fac_4_k_cu_main6thrust24THRUST_300001_SM_1000_NS12placeholders2_7E,@object
	.size		_ZN30_INTERNAL_d1c63fac_4_k_cu_main6thrust24THRUST_300001_SM_1000_NS12placeholders2_7E,(_ZN30_INTERNAL_d1c63fac_4_k_cu_main4cuda3std3__45__cpo5crendE - _ZN30_INTERNAL_d1c63fac_4_k_cu_main6thrust24THRUST_300001_SM_1000_NS12placeholders2_7E)
_ZN30_INTERNAL_d1c63fac_4_k_cu_main6thrust24THRUST_300001_SM_1000_NS12placeholders2_7E:
	.zero		1
	.type		_ZN30_INTERNAL_d1c63fac_4_k_cu_main4cuda3std3__45__cpo5crendE,@object
	.size		_ZN30_INTERNAL_d1c63fac_4_k_cu_main4cuda3std3__45__cpo5crendE,(_ZN30_INTERNAL_d1c63fac_4_k_cu_main4cuda3std6ranges3__45__cpo4prevE - _ZN30_INTERNAL_d1c63fac_4_k_cu_main4cuda3std3__45__cpo5crendE)
_ZN30_INTERNAL_d1c63fac_4_k_cu_main4cuda3std3__45__cpo5crendE:
	.zero		1
	.type		_ZN30_INTERNAL_d1c63fac_4_k_cu_main4cuda3std6ranges3__45__cpo4prevE,@object
	.size		_ZN30_INTERNAL_d1c63fac_4_k_cu_main4cuda3std6ranges3__45__cpo4prevE,(_ZN30_INTERNAL_d1c63fac_4_k_cu_main4cuda3std6ranges3__45__cpo9iter_moveE - _ZN30_INTERNAL_d1c63fac_4_k_cu_main4cuda3std6ranges3__45__cpo4prevE)
_ZN30_INTERNAL_d1c63fac_4_k_cu_main4cuda3std6ranges3__45__cpo4prevE:
	.zero		1
	.type		_ZN30_INTERNAL_d1c63fac_4_k_cu_main4cuda3std6ranges3__45__cpo9iter_moveE,@object
	.size		_ZN30_INTERNAL_d1c63fac_4_k_cu_main4cuda3std6ranges3__45__cpo9iter_moveE,(_ZN30_INTERNAL_d1c63fac_4_k_cu_main6thrust24THRUST_300001_SM_1000_NS6system6detail10sequential3seqE - _ZN30_INTERNAL_d1c63fac_4_k_cu_main4cuda3std6ranges3__45__cpo9iter_moveE)
_ZN30_INTERNAL_d1c63fac_4_k_cu_main4cuda3std6ranges3__45__cpo9iter_moveE:
	.zero		1
	.type		_ZN30_INTERNAL_d1c63fac_4_k_cu_main6thrust24THRUST_300001_SM_1000_NS6system6detail10sequential3seqE,@object
	.size		_ZN30_INTERNAL_d1c63fac_4_k_cu_main6thrust24THRUST_300001_SM_1000_NS6system6detail10sequential3seqE,(_ZN30_INTERNAL_d1c63fac_4_k_cu_main6thrust24THRUST_300001_SM_1000_NS12placeholders2_9E - _ZN30_INTERNAL_d1c63fac_4_k_cu_main6thrust24THRUST_300001_SM_1000_NS6system6detail10sequential3seqE)
_ZN30_INTERNAL_d1c63fac_4_k_cu_main6thrust24THRUST_300001_SM_1000_NS6system6detail10sequential3seqE:
	.zero		1
	.type		_ZN30_INTERNAL_d1c63fac_4_k_cu_main6thrust24THRUST_300001_SM_1000_NS12placeholders2_9E,@object
	.size		_ZN30_INTERNAL_d1c63fac_4_k_cu_main6thrust24THRUST_300001_SM_1000_NS12placeholders2_9E,(_ZN30_INTERNAL_d1c63fac_4_k_cu_main4cuda3std3__419piecewise_constructE - _ZN30_INTERNAL_d1c63fac_4_k_cu_main6thrust24THRUST_300001_SM_1000_NS12placeholders2_9E)
_ZN30_INTERNAL_d1c63fac_4_k_cu_main6thrust24THRUST_300001_SM_1000_NS12placeholders2_9E:
	.zero		1
	.type		_ZN30_INTERNAL_d1c63fac_4_k_cu_main4cuda3std3__419piecewise_constructE,@object
	.size		_ZN30_INTERNAL_d1c63fac_4_k_cu_main4cuda3std3__419piecewise_constructE,(_ZN30_INTERNAL_d1c63fac_4_k_cu_main4cuda3std6ranges3__45__cpo5cdataE - _ZN30_INTERNAL_d1c63fac_4_k_cu_main4cuda3std3__419piecewise_constructE)
_ZN30_INTERNAL_d1c63fac_4_k_cu_main4cuda3std3__419piecewise_constructE:
	.zero		1
	.type		_ZN30_INTERNAL_d1c63fac_4_k_cu_main4cuda3std6ranges3__45__cpo5cdataE,@object
	.size		_ZN30_INTERNAL_d1c63fac_4_k_cu_main4cuda3std6ranges3__45__cpo5cdataE,(_ZN30_INTERNAL_d1c63fac_4_k_cu_main6thrust24THRUST_300001_SM_1000_NS12placeholders2_1E - _ZN30_INTERNAL_d1c63fac_4_k_cu_main4cuda3std6ranges3__45__cpo5cdataE)
_ZN30_INTERNAL_d1c63fac_4_k_cu_main4cuda3std6ranges3__45__cpo5cdataE:
	.zero		1
	.type		_ZN30_INTERNAL_d1c63fac_4_k_cu_main6thrust24THRUST_300001_SM_1000_NS12placeholders2_1E,@object
	.size		_ZN30_INTERNAL_d1c63fac_4_k_cu_main6thrust24THRUST_300001_SM_1000_NS12placeholders2_1E,(_ZN30_INTERNAL_d1c63fac_4_k_cu_main4cuda3std3__45__cpo3endE - _ZN30_INTERNAL_d1c63fac_4_k_cu_main6thrust24THRUST_300001_SM_1000_NS12placeholders2_1E)
_ZN30_INTERNAL_d1c63fac_4_k_cu_main6thrust24THRUST_300001_SM_1000_NS12placeholders2_1E:
	.zero		1
	.type		_ZN30_INTERNAL_d1c63fac_4_k_cu_main4cuda3std3__45__cpo3endE,@object
	.size		_ZN30_INTERNAL_d1c63fac_4_k_cu_main4cuda3std3__45__cpo3endE,(_ZN30_INTERNAL_d1c63fac_4_k_cu_main4cuda3std6ranges3__45__cpo3endE - _ZN30_INTERNAL_d1c63fac_4_k_cu_main4cuda3std3__45__cpo3endE)
_ZN30_INTERNAL_d1c63fac_4_k_cu_main4cuda3std3__45__cpo3endE:
	.zero		1
	.type		_ZN30_INTERNAL_d1c63fac_4_k_cu_main4cuda3std6ranges3__45__cpo3endE,@object
	.size		_ZN30_INTERNAL_d1c63fac_4_k_cu_main4cuda3std6ranges3__45__cpo3endE,(_ZN30_INTERNAL_d1c63fac_4_k_cu_main6thrust24THRUST_300001_SM_1000_NS12placeholders2_5E - _ZN30_INTERNAL_d1c63fac_4_k_cu_main4cuda3std6ranges3__45__cpo3endE)
_ZN30_INTERNAL_d1c63fac_4_k_cu_main4cuda3std6ranges3__45__cpo3endE:
	.zero		1
	.type		_ZN30_INTERNAL_d1c63fac_4_k_cu_main6thrust24THRUST_300001_SM_1000_NS12placeholders2_5E,@object
	.size		_ZN30_INTERNAL_d1c63fac_4_k_cu_main6thrust24THRUST_300001_SM_1000_NS12placeholders2_5E,(_ZN30_INTERNAL_d1c63fac_4_k_cu_main4cuda3std3__45__cpo4rendE - _ZN30_INTERNAL_d1c63fac_4_k_cu_main6thrust24THRUST_300001_SM_1000_NS12placeholders2_5E)
_ZN30_INTERNAL_d1c63fac_4_k_cu_main6thrust24THRUST_300001_SM_1000_NS12placeholders2_5E:
	.zero		1
	.type		_ZN30_INTERNAL_d1c63fac_4_k_cu_main4cuda3std3__45__cpo4rendE,@object
	.size		_ZN30_INTERNAL_d1c63fac_4_k_cu_main4cuda3std3__45__cpo4rendE,(_ZN30_INTERNAL_d1c63fac_4_k_cu_main4cuda3std6ranges3__45__cpo9iter_swapE - _ZN30_INTERNAL_d1c63fac_4_k_cu_main4cuda3std3__45__cpo4rendE)
_ZN30_INTERNAL_d1c63fac_4_k_cu_main4cuda3std3__45__cpo4rendE:
	.zero		1
	.type		_ZN30_INTERNAL_d1c63fac_4_k_cu_main4cuda3std6ranges3__45__cpo9iter_swapE,@object
	.size		_ZN30_INTERNAL_d1c63fac_4_k_cu_main4cuda3std6ranges3__45__cpo9iter_swapE,(_ZN30_INTERNAL_d1c63fac_4_k_cu_main4cuda3std3__48unexpectE - _ZN30_INTERNAL_d1c63fac_4_k_cu_main4cuda3std6ranges3__45__cpo9iter_swapE)
_ZN30_INTERNAL_d1c63fac_4_k_cu_main4cuda3std6ranges3__45__cpo9iter_swapE:
	.zero		1
	.type		_ZN30_INTERNAL_d1c63fac_4_k_cu_main4cuda3std3__48unexpectE,@object
	.size		_ZN30_INTERNAL_d1c63fac_4_k_cu_main4cuda3std3__48unexpectE,(_ZN30_INTERNAL_d1c63fac_4_k_cu_main6thrust24THRUST_300001_SM_1000_NS8cuda_cub3parE - _ZN30_INTERNAL_d1c63fac_4_k_cu_main4cuda3std3__48unexpectE)
_ZN30_INTERNAL_d1c63fac_4_k_cu_main4cuda3std3__48unexpectE:
	.zero		1
	.type		_ZN30_INTERNAL_d1c63fac_4_k_cu_main6thrust24THRUST_300001_SM_1000_NS8cuda_cub3parE,@object
	.size		_ZN30_INTERNAL_d1c63fac_4_k_cu_main6thrust24THRUST_300001_SM_1000_NS8cuda_cub3parE,(.L_29 - _ZN30_INTERNAL_d1c63fac_4_k_cu_main6thrust24THRUST_300001_SM_1000_NS8cuda_cub3parE)
_ZN30_INTERNAL_d1c63fac_4_k_cu_main6thrust24THRUST_300001_SM_1000_NS8cuda_cub3parE:
	.zero		1
.L_29:


//--------------------- .nv.constant0._ZN3cub18CUB_300001_SM_10006detail11EmptyKernelIvEEvv --------------------------
	.section	.nv.constant0._ZN3cub18CUB_300001_SM_10006detail11EmptyKernelIvEEvv,"a",@progbits
	.sectionflags	@""
	.align	4
.nv.constant0._ZN3cub18CUB_300001_SM_10006detail11EmptyKernelIvEEvv:
	.zero		896


//--------------------- SYMBOLS --------------------------

	.type		.nv.reservedSmem.offset0,@object
	.size		.nv.reservedSmem.offset0,0x4
